//
// Generated by NVIDIA NVVM Compiler
//
// Compiler Build ID: CL-36424714
// Cuda compilation tools, release 13.0, V13.0.88
// Based on NVVM 20.0.0
//

.version 9.0
.target sm_100
.address_size 64

	// .globl	_Z18elimination_kernelPdii

.visible .entry _Z18elimination_kernelPdii(
	.param .u64 .ptr .align 1 _Z18elimination_kernelPdii_param_0,
	.param .u32 _Z18elimination_kernelPdii_param_1,
	.param .u32 _Z18elimination_kernelPdii_param_2
)
{
	.reg .pred 	%p<12>;
	.reg .b32 	%r<40>;
	.reg .b64 	%rd<22>;
	.reg .b64 	%fd<62>;

	ld.param.u64 	%rd3, [_Z18elimination_kernelPdii_param_0];
	ld.param.u32 	%r19, [_Z18elimination_kernelPdii_param_1];
	ld.param.u32 	%r20, [_Z18elimination_kernelPdii_param_2];
	cvta.to.global.u64 	%rd1, %rd3;
	mov.u32 	%r21, %ctaid.x;
	mov.u32 	%r22, %ntid.x;
	mov.u32 	%r23, %tid.x;
	mad.lo.s32 	%r1, %r21, %r22, %r23;
	setp.ge.s32 	%p1, %r1, %r19;
	setp.eq.s32 	%p2, %r1, %r20;
	or.pred  	%p3, %p1, %p2;
	@%p3 bra 	$L__BB0_13;
	add.s32 	%r2, %r19, 1;
	mad.lo.s32 	%r3, %r1, %r19, %r1;
	add.s32 	%r24, %r3, %r20;
	mul.wide.s32 	%rd4, %r24, 8;
	add.s64 	%rd5, %rd1, %rd4;
	ld.global.f64 	%fd1, [%rd5];
	setp.lt.s32 	%p4, %r19, 0;
	@%p4 bra 	$L__BB0_13;
	mul.lo.s32 	%r4, %r20, %r2;
	and.b32  	%r5, %r2, 7;
	setp.lt.u32 	%p5, %r19, 7;
	mov.b32 	%r38, 0;
	@%p5 bra 	$L__BB0_5;
	and.b32  	%r38, %r2, 2147483640;
	neg.s32 	%r36, %r38;
	add.s64 	%rd2, %rd1, 32;
	mov.u32 	%r34, %r3;
	mov.u32 	%r35, %r4;
$L__BB0_4:
	.pragma "nounroll";
	mul.wide.s32 	%rd6, %r35, 8;
	add.s64 	%rd7, %rd2, %rd6;
	mul.wide.s32 	%rd8, %r34, 8;
	add.s64 	%rd9, %rd2, %rd8;
	ld.global.f64 	%fd2, [%rd7+-32];
	mul.f64 	%fd3, %fd1, %fd2;
	ld.global.f64 	%fd4, [%rd9+-32];
	sub.f64 	%fd5, %fd4, %fd3;
	st.global.f64 	[%rd9+-32], %fd5;
	ld.global.f64 	%fd6, [%rd7+-24];
	mul.f64 	%fd7, %fd1, %fd6;
	ld.global.f64 	%fd8, [%rd9+-24];
	sub.f64 	%fd9, %fd8, %fd7;
	st.global.f64 	[%rd9+-24], %fd9;
	ld.global.f64 	%fd10, [%rd7+-16];
	mul.f64 	%fd11, %fd1, %fd10;
	ld.global.f64 	%fd12, [%rd9+-16];
	sub.f64 	%fd13, %fd12, %fd11;
	st.global.f64 	[%rd9+-16], %fd13;
	ld.global.f64 	%fd14, [%rd7+-8];
	mul.f64 	%fd15, %fd1, %fd14;
	ld.global.f64 	%fd16, [%rd9+-8];
	sub.f64 	%fd17, %fd16, %fd15;
	st.global.f64 	[%rd9+-8], %fd17;
	ld.global.f64 	%fd18, [%rd7];
	mul.f64 	%fd19, %fd1, %fd18;
	ld.global.f64 	%fd20, [%rd9];
	sub.f64 	%fd21, %fd20, %fd19;
	st.global.f64 	[%rd9], %fd21;
	ld.global.f64 	%fd22, [%rd7+8];
	mul.f64 	%fd23, %fd1, %fd22;
	ld.global.f64 	%fd24, [%rd9+8];
	sub.f64 	%fd25, %fd24, %fd23;
	st.global.f64 	[%rd9+8], %fd25;
	ld.global.f64 	%fd26, [%rd7+16];
	mul.f64 	%fd27, %fd1, %fd26;
	ld.global.f64 	%fd28, [%rd9+16];
	sub.f64 	%fd29, %fd28, %fd27;
	st.global.f64 	[%rd9+16], %fd29;
	ld.global.f64 	%fd30, [%rd7+24];
	mul.f64 	%fd31, %fd1, %fd30;
	ld.global.f64 	%fd32, [%rd9+24];
	sub.f64 	%fd33, %fd32, %fd31;
	st.global.f64 	[%rd9+24], %fd33;
	add.s32 	%r36, %r36, 8;
	add.s32 	%r35, %r35, 8;
	add.s32 	%r34, %r34, 8;
	setp.ne.s32 	%p6, %r36, 0;
	@%p6 bra 	$L__BB0_4;
$L__BB0_5:
	setp.eq.s32 	%p7, %r5, 0;
	@%p7 bra 	$L__BB0_13;
	setp.lt.u32 	%p8, %r5, 4;
	@%p8 bra 	$L__BB0_8;
	add.s32 	%r26, %r38, %r4;
	mul.wide.s32 	%rd10, %r26, 8;
	add.s64 	%rd11, %rd1, %rd10;
	ld.global.f64 	%fd34, [%rd11];
	mul.f64 	%fd35, %fd1, %fd34;
	add.s32 	%r27, %r38, %r3;
	mul.wide.s32 	%rd12, %r27, 8;
	add.s64 	%rd13, %rd1, %rd12;
	ld.global.f64 	%fd36, [%rd13];
	sub.f64 	%fd37, %fd36, %fd35;
	st.global.f64 	[%rd13], %fd37;
	ld.global.f64 	%fd38, [%rd11+8];
	mul.f64 	%fd39, %fd1, %fd38;
	ld.global.f64 	%fd40, [%rd13+8];
	sub.f64 	%fd41, %fd40, %fd39;
	st.global.f64 	[%rd13+8], %fd41;
	ld.global.f64 	%fd42, [%rd11+16];
	mul.f64 	%fd43, %fd1, %fd42;
	ld.global.f64 	%fd44, [%rd13+16];
	sub.f64 	%fd45, %fd44, %fd43;
	st.global.f64 	[%rd13+16], %fd45;
	ld.global.f64 	%fd46, [%rd11+24];
	mul.f64 	%fd47, %fd1, %fd46;
	ld.global.f64 	%fd48, [%rd13+24];
	sub.f64 	%fd49, %fd48, %fd47;
	st.global.f64 	[%rd13+24], %fd49;
	add.s32 	%r38, %r38, 4;
$L__BB0_8:
	and.b32  	%r28, %r2, 3;
	setp.eq.s32 	%p9, %r28, 0;
	@%p9 bra 	$L__BB0_13;
	setp.eq.s32 	%p10, %r28, 1;
	@%p10 bra 	$L__BB0_11;
	add.s32 	%r29, %r38, %r4;
	mul.wide.s32 	%rd14, %r29, 8;
	add.s64 	%rd15, %rd1, %rd14;
	ld.global.f64 	%fd50, [%rd15];
	mul.f64 	%fd51, %fd1, %fd50;
	add.s32 	%r30, %r38, %r3;
	mul.wide.s32 	%rd16, %r30, 8;
	add.s64 	%rd17, %rd1, %rd16;
	ld.global.f64 	%fd52, [%rd17];
	sub.f64 	%fd53, %fd52, %fd51;
	st.global.f64 	[%rd17], %fd53;
	ld.global.f64 	%fd54, [%rd15+8];
	mul.f64 	%fd55, %fd1, %fd54;
	ld.global.f64 	%fd56, [%rd17+8];
	sub.f64 	%fd57, %fd56, %fd55;
	st.global.f64 	[%rd17+8], %fd57;
	add.s32 	%r38, %r38, 2;
$L__BB0_11:
	and.b32  	%r31, %r19, 1;
	setp.eq.b32 	%p11, %r31, 1;
	@%p11 bra 	$L__BB0_13;
	add.s32 	%r32, %r38, %r4;
	mul.wide.s32 	%rd18, %r32, 8;
	add.s64 	%rd19, %rd1, %rd18;
	ld.global.f64 	%fd58, [%rd19];
	mul.f64 	%fd59, %fd1, %fd58;
	add.s32 	%r33, %r38, %r3;
	mul.wide.s32 	%rd20, %r33, 8;
	add.s64 	%rd21, %rd1, %rd20;
	ld.global.f64 	%fd60, [%rd21];
	sub.f64 	%fd61, %fd60, %fd59;
	st.global.f64 	[%rd21], %fd61;
$L__BB0_13:
	ret;

}


// ===== COMPILED SASS (sm_100) =====

	.target	sm_100

	.elftype	@"ET_EXEC"


//--------------------- .note.nv.tkinfo           --------------------------
	.section	.note.nv.tkinfo,"",@"SHT_NOTE"
	.sectionflags	@"SHF_NOTE_NV_TKINFO"
	.tkinfo
        /*0018*/ 	.word	0x00000002
        /*0030*/ 	.string	""
        /*0030*/ 	.string	"ptxas"
        /*0030*/ 	.string	"Cuda compilation tools, release 13.0, V13.0.88"
        /*0030*/ 	.string	"Build cuda_13.0.r13.0/compiler.36424714_0"
        /*0030*/ 	.string	"-arch sm_100 -m 64 "



//--------------------- .note.nv.cuinfo           --------------------------
	.section	.note.nv.cuinfo,"",@"SHT_NOTE"
	.sectionflags	@"SHF_NOTE_NV_CUINFO"
        /*0018*/ 	.short	0x0002
        /*001a*/ 	.short	0x0064
        /*001c*/ 	.short	0x0082
	.zero		2


//--------------------- .nv.info                  --------------------------
	.section	.nv.info,"",@"SHT_CUDA_INFO"
	.align	4


	//----- nvinfo : EIATTR_REGCOUNT
	.align		4
        /*0000*/ 	.byte	0x04, 0x2f
        /*0002*/ 	.short	(.L_1 - .L_0)
	.align		4
.L_0:
        /*0004*/ 	.word	index@(_Z18elimination_kernelPdii)
        /*0008*/ 	.word	0x00000020


	//----- nvinfo : EIATTR_FRAME_SIZE
	.align		4
.L_1:
        /*000c*/ 	.byte	0x04, 0x11
        /*000e*/ 	.short	(.L_3 - .L_2)
	.align		4
.L_2:
        /*0010*/ 	.word	index@(_Z18elimination_kernelPdii)
        /*0014*/ 	.word	0x00000000


	//----- nvinfo : EIATTR_MIN_STACK_SIZE
	.align		4
.L_3:
        /*0018*/ 	.byte	0x04, 0x12
        /*001a*/ 	.short	(.L_5 - .L_4)
	.align		4
.L_4:
        /*001c*/ 	.word	index@(_Z18elimination_kernelPdii)
        /*0020*/ 	.word	0x00000000
.L_5:


//--------------------- .nv.compat                --------------------------
	.section	.nv.compat,"",@"SHT_CUDA_COMPAT_INFO"
	.align	4
        /*0000*/ 	.byte	0x02, 0x09, 0x00, 0x00, 0x02, 0x02, 0x01, 0x00, 0x02, 0x05, 0x05, 0x00, 0x03, 0x07, 0x01, 0x01
        /*0010*/ 	.byte	0x02, 0x03, 0x00, 0x00, 0x02, 0x06, 0x01, 0x00, 0x04, 0x0b, 0x08, 0x00, 0x01, 0x00, 0x00, 0x00
        /*0020*/ 	.byte	0x00, 0x00, 0x00, 0x00


//--------------------- .nv.info._Z18elimination_kernelPdii --------------------------
	.section	.nv.info._Z18elimination_kernelPdii,"",@"SHT_CUDA_INFO"
	.sectionflags	@""
	.align	4


	//----- nvinfo : EIATTR_CUDA_API_VERSION
	.align		4
        /*0000*/ 	.byte	0x04, 0x37
        /*0002*/ 	.short	(.L_7 - .L_6)
.L_6:
        /*0004*/ 	.word	0x00000082


	//----- nvinfo : EIATTR_KPARAM_INFO
	.align		4
.L_7:
        /*0008*/ 	.byte	0x04, 0x17
        /*000a*/ 	.short	(.L_9 - .L_8)
.L_8:
        /*000c*/ 	.word	0x00000000
        /*0010*/ 	.short	0x0002
        /*0012*/ 	.short	0x000c
        /*0014*/ 	.byte	0x00, 0xf0, 0x11, 0x00


	//----- nvinfo : EIATTR_KPARAM_INFO
	.align		4
.L_9:
        /*0018*/ 	.byte	0x04, 0x17
        /*001a*/ 	.short	(.L_11 - .L_10)
.L_10:
        /*001c*/ 	.word	0x00000000
        /*0020*/ 	.short	0x0001
        /*0022*/ 	.short	0x0008
        /*0024*/ 	.byte	0x00, 0xf0, 0x11, 0x00


	//----- nvinfo : EIATTR_KPARAM_INFO
	.align		4
.L_11:
        /*0028*/ 	.byte	0x04, 0x17
        /*002a*/ 	.short	(.L_13 - .L_12)
.L_12:
        /*002c*/ 	.word	0x00000000
        /*0030*/ 	.short	0x0000
        /*0032*/ 	.short	0x0000
        /*0034*/ 	.byte	0x00, 0xf5, 0x21, 0x00


	//----- nvinfo : EIATTR_SPARSE_MMA_MASK
	.align		4
.L_13:
        /*0038*/ 	.byte	0x03, 0x50
        /*003a*/ 	.short	0x0000


	//----- nvinfo : EIATTR_MAXREG_COUNT
	.align		4
        /*003c*/ 	.byte	0x03, 0x1b
        /*003e*/ 	.short	0x00ff


	//----- nvinfo : EIATTR_MERCURY_ISA_VERSION
	.align		4
        /*0040*/ 	.byte	0x03, 0x5f
        /*0042*/ 	.short	0x0101


	//----- nvinfo : EIATTR_VRC_CTA_INIT_COUNT
	.align		4
        /*0044*/ 	.byte	0x02, 0x4a
	.zero		1
	.zero		1


	//----- nvinfo : EIATTR_EXIT_INSTR_OFFSETS
	.align		4
        /*0048*/ 	.byte	0x04, 0x1c
        /*004a*/ 	.short	(.L_15 - .L_14)


	//   ....[0]....
.L_14:
        /*004c*/ 	.word	0x00000080


	//   ....[1]....
        /*0050*/ 	.word	0x000000a0


	//   ....[2]....
        /*0054*/ 	.word	0x00000480


	//   ....[3]....
        /*0058*/ 	.word	0x00000610


	//   ....[4]....
        /*005c*/ 	.word	0x00000730


	//   ....[5]....
        /*0060*/ 	.word	0x000007c0


	//----- nvinfo : EIATTR_CBANK_PARAM_SIZE
	.align		4
.L_15:
        /*0064*/ 	.byte	0x03, 0x19
        /*0066*/ 	.short	0x0010


	//----- nvinfo : EIATTR_PARAM_CBANK
	.align		4
        /*0068*/ 	.byte	0x04, 0x0a
        /*006a*/ 	.short	(.L_17 - .L_16)
	.align		4
.L_16:
        /*006c*/ 	.word	index@(.nv.constant0._Z18elimination_kernelPdii)
        /*0070*/ 	.short	0x0380
        /*0072*/ 	.short	0x0010


	//----- nvinfo : EIATTR_SW_WAR
	.align		4
.L_17:
        /*0074*/ 	.byte	0x04, 0x36
        /*0076*/ 	.short	(.L_19 - .L_18)
.L_18:
        /*0078*/ 	.word	0x00000008
.L_19:


//--------------------- .nv.callgraph             --------------------------
	.section	.nv.callgraph,"",@"SHT_CUDA_CALLGRAPH"
	.align	4
	.sectionentsize	8
	.align		4
        /*0000*/ 	.word	0x00000000
	.align		4
        /*0004*/ 	.word	0xffffffff
	.align		4
        /*0008*/ 	.word	0x00000000
	.align		4
        /*000c*/ 	.word	0xfffffffe
	.align		4
        /*0010*/ 	.word	0x00000000
	.align		4
        /*0014*/ 	.word	0xfffffffd
	.align		4
        /*0018*/ 	.word	0x00000000
	.align		4
        /*001c*/ 	.word	0xfffffffc


//--------------------- .text._Z18elimination_kernelPdii --------------------------
	.section	.text._Z18elimination_kernelPdii,"ax",@progbits
	.align	128
        .global         _Z18elimination_kernelPdii
        .type           _Z18elimination_kernelPdii,@function
        .size           _Z18elimination_kernelPdii,(.L_x_5 - _Z18elimination_kernelPdii)
        .other          _Z18elimination_kernelPdii,@"STO_CUDA_ENTRY STV_DEFAULT"
_Z18elimination_kernelPdii:
.text._Z18elimination_kernelPdii:
[----:B------:R-:W-:Y:S01]  /*0000*/  LDC R1, c[0x0][0x37c] ;  /* 0x0000df00ff017b82 */ /* 0x000fe20000000800 */
[----:B------:R-:W0:Y:S07]  /*0010*/  S2R R0, SR_TID.X ;  /* 0x0000000000007919 */ /* 0x000e2e0000002100 */
[----:B------:R-:W0:Y:S08]  /*0020*/  S2UR UR4, SR_CTAID.X ;  /* 0x00000000000479c3 */ /* 0x000e300000002500 */
[----:B------:R-:W0:Y:S08]  /*0030*/  LDC R3, c[0x0][0x360] ;  /* 0x0000d800ff037b82 */ /* 0x000e300000000800 */
[----:B------:R-:W1:Y:S01]  /*0040*/  LDC.64 R6, c[0x0][0x388] ;  /* 0x0000e200ff067b82 */ /* 0x000e620000000a00 */
[----:B0-----:R-:W-:-:S05]  /*0050*/  IMAD R3, R3, UR4, R0 ;  /* 0x0000000403037c24 */ /* 0x001fca000f8e0200 */
[----:B-1----:R-:W-:-:S04]  /*0060*/  ISETP.NE.AND P0, PT, R3, R7, PT ;  /* 0x000000070300720c */ /* 0x002fc80003f05270 */
[----:B------:R-:W-:-:S13]  /*0070*/  ISETP.GE.OR P0, PT, R3, R6, !P0 ;  /* 0x000000060300720c */ /* 0x000fda0004706670 */
[----:B------:R-:W-:Y:S05]  /*0080*/  @P0 EXIT ;  /* 0x000000000000094d */ /* 0x000fea0003800000 */
[----:B------:R-:W-:-:S13]  /*0090*/  ISETP.GE.AND P0, PT, R6, RZ, PT ;  /* 0x000000ff0600720c */ /* 0x000fda0003f06270 */
[----:B------:R-:W-:Y:S05]  /*00a0*/  @!P0 EXIT ;  /* 0x000000000000894d */ /* 0x000fea0003800000 */
[----:B------:R-:W0:Y:S01]  /*00b0*/  LDC.64 R8, c[0x0][0x380] ;  /* 0x0000e000ff087b82 */ /* 0x000e220000000a00 */
[----:B------:R-:W1:Y:S01]  /*00c0*/  LDCU.64 UR6, c[0x0][0x358] ;  /* 0x00006b00ff0677ac */ /* 0x000e620008000a00 */
[----:B------:R-:W-:Y:S01]  /*00d0*/  IMAD R3, R3, R6, R3 ;  /* 0x0000000603037224 */ /* 0x000fe200078e0203 */
[C---:B------:R-:W-:Y:S01]  /*00e0*/  ISETP.GE.U32.AND P1, PT, R6.reuse, 0x7, PT ;  /* 0x000000070600780c */ /* 0x040fe20003f26070 */
[----:B------:R-:W-:Y:S02]  /*00f0*/  VIADD R4, R6, 0x1 ;  /* 0x0000000106047836 */ /* 0x000fe40000000000 */
[----:B------:R-:W-:Y:S01]  /*0100*/  IMAD.MOV.U32 R0, RZ, RZ, RZ ;  /* 0x000000ffff007224 */ /* 0x000fe200078e00ff */
[-C--:B------:R-:W-:Y:S01]  /*0110*/  IADD3 R11, PT, PT, R3, R7.reuse, RZ ;  /* 0x00000007030b7210 */ /* 0x080fe20007ffe0ff */
[C---:B------:R-:W-:Y:S01]  /*0120*/  IMAD R7, R4.reuse, R7, RZ ;  /* 0x0000000704077224 */ /* 0x040fe200078e02ff */
[----:B------:R-:W-:-:S04]  /*0130*/  LOP3.LUT R2, R4, 0x7, RZ, 0xc0, !PT ;  /* 0x0000000704027812 */ /* 0x000fc800078ec0ff */
[----:B------:R-:W-:Y:S01]  /*0140*/  ISETP.NE.AND P0, PT, R2, RZ, PT ;  /* 0x000000ff0200720c */ /* 0x000fe20003f05270 */
[----:B0-----:R-:W-:-:S06]  /*0150*/  IMAD.WIDE R10, R11, 0x8, R8 ;  /* 0x000000080b0a7825 */ /* 0x001fcc00078e0208 */
[----:B-1----:R-:W5:Y:S01]  /*0160*/  LDG.E.64 R10, desc[UR6][R10.64] ;  /* 0x000000060a0a7981 */ /* 0x002f62000c1e1b00 */
[----:B------:R-:W-:Y:S05]  /*0170*/  @!P1 BRA `(.L_x_0) ;  /* 0x0000000000c09947 */ /* 0x000fea0003800000 */
[----:B------:R-:W0:Y:S01]  /*0180*/  LDCU.64 UR4, c[0x0][0x380] ;  /* 0x00007000ff0477ac */ /* 0x000e220008000a00 */
[----:B------:R-:W-:Y:S01]  /*0190*/  LOP3.LUT R0, R4, 0x7ffffff8, RZ, 0xc0, !PT ;  /* 0x7ffffff804007812 */ /* 0x000fe200078ec0ff */
[----:B------:R-:W-:Y:S01]  /*01a0*/  IMAD.MOV.U32 R25, RZ, RZ, R7 ;  /* 0x000000ffff197224 */ /* 0x000fe200078e0007 */
[----:B------:R-:W-:Y:S02]  /*01b0*/  MOV R5, R3 ;  /* 0x0000000300057202 */ /* 0x000fe40000000f00 */
[----:B------:R-:W-:Y:S01]  /*01c0*/  IADD3 R24, PT, PT, -R0, RZ, RZ ;  /* 0x000000ff00187210 */ /* 0x000fe20007ffe1ff */
[----:B0-----:R-:W-:-:S04]  /*01d0*/  UIADD3 UR4, UP0, UPT, UR4, 0x20, URZ ;  /* 0x0000002004047890 */ /* 0x001fc8000ff1e0ff */
[----:B------:R-:W-:Y:S02]  /*01e0*/  UIADD3.X UR5, UPT, UPT, URZ, UR5, URZ, UP0, !UPT ;  /* 0x00000005ff057290 */ /* 0x000fe400087fe4ff */
[----:B------:R-:W-:-:S04]  /*01f0*/  IMAD.U32 R12, RZ, RZ, UR4 ;  /* 0x00000004ff0c7e24 */ /* 0x000fc8000f8e00ff */
[----:B------:R-:W-:-:S07]  /*0200*/  MOV R13, UR5 ;  /* 0x00000005000d7c02 */ /* 0x000fce0008000f00 */
.L_x_1:
[----:B------:R-:W-:-:S04]  /*0210*/  IMAD.WIDE R16, R25, 0x8, R12 ;  /* 0x0000000819107825 */ /* 0x000fc800078e020c */
[----:B--2---:R-:W-:Y:S01]  /*0220*/  IMAD.WIDE R14, R5, 0x8, R12 ;  /* 0x00000008050e7825 */ /* 0x004fe200078e020c */
[----:B------:R-:W2:Y:S04]  /*0230*/  LDG.E.64 R18, desc[UR6][R16.64+-0x20] ;  /* 0xffffe00610127981 */ /* 0x000ea8000c1e1b00 */
[----:B------:R-:W2:Y:S04]  /*0240*/  LDG.E.64 R26, desc[UR6][R14.64+-0x20] ;  /* 0xffffe0060e1a7981 */ /* 0x000ea8000c1e1b00 */
[----:B------:R-:W3:Y:S04]  /*0250*/  LDG.E.64 R20, desc[UR6][R14.64+-0x18] ;  /* 0xffffe8060e147981 */ /* 0x000ee8000c1e1b00 */
[----:B------:R-:W4:Y:S04]  /*0260*/  LDG.E.64 R22, desc[UR6][R14.64+-0x10] ;  /* 0xfffff0060e167981 */ /* 0x000f28000c1e1b00 */
[----:B------:R-:W4:Y:S01]  /*0270*/  LDG.E.64 R28, desc[UR6][R14.64+-0x8] ;  /* 0xfffff8060e1c7981 */ /* 0x000f22000c1e1b00 */
[----:B--2--5:R-:W-:-:S07]  /*0280*/  DFMA R26, -R10, R18, R26 ;  /* 0x000000120a1a722b */ /* 0x024fce000000011a */
[----:B------:R0:W-:Y:S04]  /*0290*/  STG.E.64 desc[UR6][R14.64+-0x20], R26 ;  /* 0xffffe01a0e007986 */ /* 0x0001e8000c101b06 */
[----:B------:R-:W3:Y:S04]  /*02a0*/  LDG.E.64 R18, desc[UR6][R16.64+-0x18] ;  /* 0xffffe80610127981 */ /* 0x000ee8000c1e1b00 */
[----:B0-----:R-:W2:Y:S01]  /*02b0*/  LDG.E.64 R26, desc[UR6][R14.64] ;  /* 0x000000060e1a7981 */ /* 0x001ea2000c1e1b00 */
[----:B---3--:R-:W-:-:S07]  /*02c0*/  DFMA R20, -R10, R18, R20 ;  /* 0x000000120a14722b */ /* 0x008fce0000000114 */
[----:B------:R0:W-:Y:S04]  /*02d0*/  STG.E.64 desc[UR6][R14.64+-0x18], R20 ;  /* 0xffffe8140e007986 */ /* 0x0001e8000c101b06 */
[----:B------:R-:W4:Y:S04]  /*02e0*/  LDG.E.64 R18, desc[UR6][R16.64+-0x10] ;  /* 0xfffff00610127981 */ /* 0x000f28000c1e1b00 */
[----:B0-----:R-:W3:Y:S01]  /*02f0*/  LDG.E.64 R20, desc[UR6][R14.64+0x8] ;  /* 0x000008060e147981 */ /* 0x001ee2000c1e1b00 */
[----:B----4-:R-:W-:-:S07]  /*0300*/  DFMA R22, -R10, R18, R22 ;  /* 0x000000120a16722b */ /* 0x010fce0000000116 */
[----:B------:R0:W-:Y:S04]  /*0310*/  STG.E.64 desc[UR6][R14.64+-0x10], R22 ;  /* 0xfffff0160e007986 */ /* 0x0001e8000c101b06 */
[----:B------:R-:W4:Y:S02]  /*0320*/  LDG.E.64 R18, desc[UR6][R16.64+-0x8] ;  /* 0xfffff80610127981 */ /* 0x000f24000c1e1b00 */
[----:B----4-:R-:W-:-:S07]  /*0330*/  DFMA R28, -R10, R18, R28 ;  /* 0x000000120a1c722b */ /* 0x010fce000000011c */
[----:B------:R1:W-:Y:S04]  /*0340*/  STG.E.64 desc[UR6][R14.64+-0x8], R28 ;  /* 0xfffff81c0e007986 */ /* 0x0003e8000c101b06 */
[----:B------:R-:W2:Y:S02]  /*0350*/  LDG.E.64 R18, desc[UR6][R16.64] ;  /* 0x0000000610127981 */ /* 0x000ea4000c1e1b00 */
[----:B--2---:R-:W-:-:S07]  /*0360*/  DFMA R26, -R10, R18, R26 ;  /* 0x000000120a1a722b */ /* 0x004fce000000011a */
[----:B------:R2:W-:Y:S04]  /*0370*/  STG.E.64 desc[UR6][R14.64], R26 ;  /* 0x0000001a0e007986 */ /* 0x0005e8000c101b06 */
[----:B------:R-:W3:Y:S02]  /*0380*/  LDG.E.64 R18, desc[UR6][R16.64+0x8] ;  /* 0x0000080610127981 */ /* 0x000ee4000c1e1b00 */
[C---:B---3--:R-:W-:Y:S02]  /*0390*/  DFMA R20, -R10.reuse, R18, R20 ;  /* 0x000000120a14722b */ /* 0x048fe40000000114 */
[----:B------:R-:W3:Y:S05]  /*03a0*/  LDG.E.64 R18, desc[UR6][R14.64+0x10] ;  /* 0x000010060e127981 */ /* 0x000eea000c1e1b00 */
[----:B------:R2:W-:Y:S04]  /*03b0*/  STG.E.64 desc[UR6][R14.64+0x8], R20 ;  /* 0x000008140e007986 */ /* 0x0005e8000c101b06 */
[----:B0-----:R-:W3:Y:S01]  /*03c0*/  LDG.E.64 R22, desc[UR6][R16.64+0x10] ;  /* 0x0000100610167981 */ /* 0x001ee2000c1e1b00 */
[----:B------:R-:W-:Y:S01]  /*03d0*/  VIADD R24, R24, 0x8 ;  /* 0x0000000818187836 */ /* 0x000fe20000000000 */
[----:B---3--:R-:W-:-:S02]  /*03e0*/  DFMA R18, -R10, R22, R18 ;  /* 0x000000160a12722b */ /* 0x008fc40000000112 */
[----:B------:R-:W3:Y:S05]  /*03f0*/  LDG.E.64 R22, desc[UR6][R14.64+0x18] ;  /* 0x000018060e167981 */ /* 0x000eea000c1e1b00 */
[----:B------:R2:W-:Y:S04]  /*0400*/  STG.E.64 desc[UR6][R14.64+0x10], R18 ;  /* 0x000010120e007986 */ /* 0x0005e8000c101b06 */
[----:B-1----:R-:W3:Y:S01]  /*0410*/  LDG.E.64 R28, desc[UR6][R16.64+0x18] ;  /* 0x00001806101c7981 */ /* 0x002ee2000c1e1b00 */
[----:B------:R-:W-:Y:S01]  /*0420*/  ISETP.NE.AND P1, PT, R24, RZ, PT ;  /* 0x000000ff1800720c */ /* 0x000fe20003f25270 */
[----:B------:R-:W-:Y:S01]  /*0430*/  VIADD R5, R5, 0x8 ;  /* 0x0000000805057836 */ /* 0x000fe20000000000 */
[----:B------:R-:W-:Y:S01]  /*0440*/  IADD3 R25, PT, PT, R25, 0x8, RZ ;  /* 0x0000000819197810 */ /* 0x000fe20007ffe0ff */
[----:B---3--:R-:W-:-:S07]  /*0450*/  DFMA R22, -R10, R28, R22 ;  /* 0x0000001c0a16722b */ /* 0x008fce0000000116 */
[----:B------:R2:W-:Y:S03]  /*0460*/  STG.E.64 desc[UR6][R14.64+0x18], R22 ;  /* 0x000018160e007986 */ /* 0x0005e6000c101b06 */
[----:B------:R-:W-:Y:S05]  /*0470*/  @P1 BRA `(.L_x_1) ;  /* 0xfffffffc00641947 */ /* 0x000fea000383ffff */
.L_x_0:
[----:B------:R-:W-:Y:S05]  /*0480*/  @!P0 EXIT ;  /* 0x000000000000894d */ /* 0x000fea0003800000 */
[----:B------:R-:W-:Y:S02]  /*0490*/  ISETP.GE.U32.AND P0, PT, R2, 0x4, PT ;  /* 0x000000040200780c */ /* 0x000fe40003f06070 */
[----:B------:R-:W-:-:S11]  /*04a0*/  LOP3.LUT P1, R2, R4, 0x3, RZ, 0xc0, !PT ;  /* 0x0000000304027812 */ /* 0x000fd6000782c0ff */
[----:B------:R-:W-:Y:S05]  /*04b0*/  @!P0 BRA `(.L_x_2) ;  /* 0x0000000000548947 */ /* 0x000fea0003800000 */
[----:B------:R-:W-:Y:S01]  /*04c0*/  IADD3 R13, PT, PT, R7, R0, RZ ;  /* 0x00000000070d7210 */ /* 0x000fe20007ffe0ff */
[----:B------:R-:W-:-:S04]  /*04d0*/  IMAD.IADD R5, R3, 0x1, R0 ;  /* 0x0000000103057824 */ /* 0x000fc800078e0200 */
[----:B------:R-:W-:-:S04]  /*04e0*/  IMAD.WIDE R12, R13, 0x8, R8 ;  /* 0x000000080d0c7825 */ /* 0x000fc800078e0208 */
[----:B------:R-:W-:Y:S01]  /*04f0*/  IMAD.WIDE R4, R5, 0x8, R8 ;  /* 0x0000000805047825 */ /* 0x000fe200078e0208 */
[----:B--2---:R-:W2:Y:S04]  /*0500*/  LDG.E.64 R14, desc[UR6][R12.64] ;  /* 0x000000060c0e7981 */ /* 0x004ea8000c1e1b00 */
[----:B------:R-:W2:Y:S04]  /*0510*/  LDG.E.64 R16, desc[UR6][R4.64] ;  /* 0x0000000604107981 */ /* 0x000ea8000c1e1b00 */
[----:B------:R-:W3:Y:S04]  /*0520*/  LDG.E.64 R18, desc[UR6][R4.64+0x8] ;  /* 0x0000080604127981 */ /* 0x000ee8000c1e1b00 */
[----:B------:R-:W4:Y:S04]  /*0530*/  LDG.E.64 R20, desc[UR6][R4.64+0x10] ;  /* 0x0000100604147981 */ /* 0x000f28000c1e1b00 */
[----:B------:R-:W4:Y:S01]  /*0540*/  LDG.E.64 R22, desc[UR6][R4.64+0x18] ;  /* 0x0000180604167981 */ /* 0x000f22000c1e1b00 */
[----:B--2--5:R-:W-:-:S07]  /*0550*/  DFMA R14, -R10, R14, R16 ;  /* 0x0000000e0a0e722b */ /* 0x024fce0000000110 */
[----:B------:R0:W-:Y:S04]  /*0560*/  STG.E.64 desc[UR6][R4.64], R14 ;  /* 0x0000000e04007986 */ /* 0x0001e8000c101b06 */
[----:B------:R-:W3:Y:S02]  /*0570*/  LDG.E.64 R16, desc[UR6][R12.64+0x8] ;  /* 0x000008060c107981 */ /* 0x000ee4000c1e1b00 */
[----:B---3--:R-:W-:-:S07]  /*0580*/  DFMA R16, -R10, R16, R18 ;  /* 0x000000100a10722b */ /* 0x008fce0000000112 */
[----:B------:R0:W-:Y:S04]  /*0590*/  STG.E.64 desc[UR6][R4.64+0x8], R16 ;  /* 0x0000081004007986 */ /* 0x0001e8000c101b06 */
[----:B------:R-:W4:Y:S02]  /*05a0*/  LDG.E.64 R18, desc[UR6][R12.64+0x10] ;  /* 0x000010060c127981 */ /* 0x000f24000c1e1b00 */
[----:B----4-:R-:W-:-:S07]  /*05b0*/  DFMA R18, -R10, R18, R20 ;  /* 0x000000120a12722b */ /* 0x010fce0000000114 */
[----:B------:R0:W-:Y:S04]  /*05c0*/  STG.E.64 desc[UR6][R4.64+0x10], R18 ;  /* 0x0000101204007986 */ /* 0x0001e8000c101b06 */
[----:B------:R-:W2:Y:S01]  /*05d0*/  LDG.E.64 R20, desc[UR6][R12.64+0x18] ;  /* 0x000018060c147981 */ /* 0x000ea2000c1e1b00 */
[----:B------:R-:W-:Y:S01]  /*05e0*/  IADD3 R0, PT, PT, R0, 0x4, RZ ;  /* 0x0000000400007810 */ /* 0x000fe20007ffe0ff */
[----:B--2---:R-:W-:-:S07]  /*05f0*/  DFMA R20, -R10, R20, R22 ;  /* 0x000000140a14722b */ /* 0x004fce0000000116 */
[----:B------:R0:W-:Y:S04]  /*0600*/  STG.E.64 desc[UR6][R4.64+0x18], R20 ;  /* 0x0000181404007986 */ /* 0x0001e8000c101b06 */
.L_x_2:
[----:B------:R-:W-:Y:S05]  /*0610*/  @!P1 EXIT ;  /* 0x000000000000994d */ /* 0x000fea0003800000 */
[----:B------:R-:W-:Y:S02]  /*0620*/  ISETP.NE.AND P0, PT, R2, 0x1, PT ;  /* 0x000000010200780c */ /* 0x000fe40003f05270 */
[----:B------:R-:W-:-:S04]  /*0630*/  LOP3.LUT R6, R6, 0x1, RZ, 0xc0, !PT ;  /* 0x0000000106067812 */ /* 0x000fc800078ec0ff */
[----:B------:R-:W-:-:S07]  /*0640*/  ISETP.NE.U32.AND P1, PT, R6, 0x1, PT ;  /* 0x000000010600780c */ /* 0x000fce0003f25070 */
[----:B------:R-:W-:Y:S06]  /*0650*/  @!P0 BRA `(.L_x_3) ;  /* 0x0000000000348947 */ /* 0x000fec0003800000 */
[----:B0-2---:R-:W-:Y:S01]  /*0660*/  IADD3 R19, PT, PT, R3, R0, RZ ;  /* 0x0000000003137210 */ /* 0x005fe20007ffe0ff */
[----:B------:R-:W-:-:S04]  /*0670*/  IMAD.IADD R17, R7, 0x1, R0 ;  /* 0x0000000107117824 */ /* 0x000fc800078e0200 */
[----:B------:R-:W-:-:S04]  /*0680*/  IMAD.WIDE R16, R17, 0x8, R8 ;  /* 0x0000000811107825 */ /* 0x000fc800078e0208 */
[----:B------:R-:W-:Y:S01]  /*0690*/  IMAD.WIDE R18, R19, 0x8, R8 ;  /* 0x0000000813127825 */ /* 0x000fe200078e0208 */
[----:B------:R-:W2:Y:S04]  /*06a0*/  LDG.E.64 R4, desc[UR6][R16.64] ;  /* 0x0000000610047981 */ /* 0x000ea8000c1e1b00 */
[----:B------:R-:W2:Y:S04]  /*06b0*/  LDG.E.64 R12, desc[UR6][R18.64] ;  /* 0x00000006120c7981 */ /* 0x000ea8000c1e1b00 */
[----:B------:R-:W3:Y:S01]  /*06c0*/  LDG.E.64 R14, desc[UR6][R18.64+0x8] ;  /* 0x00000806120e7981 */ /* 0x000ee2000c1e1b00 */
[----:B--2--5:R-:W-:-:S07]  /*06d0*/  DFMA R4, -R10, R4, R12 ;  /* 0x000000040a04722b */ /* 0x024fce000000010c */
[----:B------:R1:W-:Y:S04]  /*06e0*/  STG.E.64 desc[UR6][R18.64], R4 ;  /* 0x0000000412007986 */ /* 0x0003e8000c101b06 */
[----:B------:R-:W3:Y:S01]  /*06f0*/  LDG.E.64 R12, desc[UR6][R16.64+0x8] ;  /* 0x00000806100c7981 */ /* 0x000ee2000c1e1b00 */
[----:B------:R-:W-:Y:S01]  /*0700*/  VIADD R0, R0, 0x2 ;  /* 0x0000000200007836 */ /* 0x000fe20000000000 */
[----:B---3--:R-:W-:-:S07]  /*0710*/  DFMA R12, -R10, R12, R14 ;  /* 0x0000000c0a0c722b */ /* 0x008fce000000010e */
[----:B------:R1:W-:Y:S04]  /*0720*/  STG.E.64 desc[UR6][R18.64+0x8], R12 ;  /* 0x0000080c12007986 */ /* 0x0003e8000c101b06 */
.L_x_3:
[----:B------:R-:W-:Y:S05]  /*0730*/  @!P1 EXIT ;  /* 0x000000000000994d */ /* 0x000fea0003800000 */
[----:B------:R-:W-:Y:S01]  /*0740*/  IADD3 R7, PT, PT, R7, R0, RZ ;  /* 0x0000000007077210 */ /* 0x000fe20007ffe0ff */
[----:B01----:R-:W-:-:S04]  /*0750*/  IMAD.IADD R5, R3, 0x1, R0 ;  /* 0x0000000103057824 */ /* 0x003fc800078e0200 */
[----:B------:R-:W-:-:S04]  /*0760*/  IMAD.WIDE R2, R7, 0x8, R8 ;  /* 0x0000000807027825 */ /* 0x000fc800078e0208 */
[----:B------:R-:W-:Y:S02]  /*0770*/  IMAD.WIDE R8, R5, 0x8, R8 ;  /* 0x0000000805087825 */ /* 0x000fe400078e0208 */
[----:B------:R-:W3:Y:S04]  /*0780*/  LDG.E.64 R2, desc[UR6][R2.64] ;  /* 0x0000000602027981 */ /* 0x000ee8000c1e1b00 */
[----:B------:R-:W3:Y:S02]  /*0790*/  LDG.E.64 R4, desc[UR6][R8.64] ;  /* 0x0000000608047981 */ /* 0x000ee4000c1e1b00 */
[----:B---3-5:R-:W-:-:S07]  /*07a0*/  DFMA R4, -R10, R2, R4 ;  /* 0x000000020a04722b */ /* 0x028fce0000000104 */
[----:B------:R-:W-:Y:S01]  /*07b0*/  STG.E.64 desc[UR6][R8.64], R4 ;  /* 0x0000000408007986 */ /* 0x000fe2000c101b06 */
[----:B------:R-:W-:Y:S05]  /*07c0*/  EXIT ;  /* 0x000000000000794d */ /* 0x000fea0003800000 */
.L_x_4:
[----:B------:R-:W-:-:S00]  /*07d0*/  BRA `(.L_x_4) ;  /* 0xfffffffc00fc7947 */ /* 0x000fc0000383ffff */
[----:B------:R-:W-:-:S00]  /*07e0*/  NOP ;  /* 0x0000000000007918 */ /* 0x000fc00000000000 */
        /* <DEDUP_REMOVED lines=9> */
.L_x_5:


//--------------------- .nv.shared.reserved.0     --------------------------
	.section	.nv.shared.reserved.0,"aw",@nobits
	.weak		__nv_reservedSMEM_offset_0_alias
	.size		__nv_reservedSMEM_offset_0_alias, 0, 64
	.other		__nv_reservedSMEM_offset_0_alias,@"STO_CUDA_RESERVED_SHARED STV_DEFAULT"
__nv_reservedSMEM_offset_0_alias:
	.zero		0
	.zero		64


//--------------------- .nv.constant0._Z18elimination_kernelPdii --------------------------
	.section	.nv.constant0._Z18elimination_kernelPdii,"a",@progbits
	.sectionflags	@""
	.align	4
.nv.constant0._Z18elimination_kernelPdii:
	.zero		912


//--------------------- SYMBOLS --------------------------

	.type		.nv.reservedSmem.offset0,@object
	.size		.nv.reservedSmem.offset0,0x4
